	.headerflags	@"EF_CUDA_TEXMODE_UNIFIED EF_CUDA_64BIT_ADDRESS EF_CUDA_ACCELERATORS EF_CUDA_SM90 EF_CUDA_VIRTUAL_SM(EF_CUDA_SM90)"
	.elftype	@"ET_EXEC"


//--------------------- .nv.info                  --------------------------
	.section	.nv.info,"",@"SHT_CUDA_INFO"
	.align	4


	//----- nvinfo : EIATTR_REGCOUNT
	.align		4
        /*0000*/ 	.byte	0x04, 0x2f
        /*0002*/ 	.short	(.L_1 - .L_0)
	.align		4
.L_0:
        /*0004*/ 	.word	index@(triton_poi_fused_3)
        /*0008*/ 	.word	0x0000001e


	//----- nvinfo : EIATTR_MIN_STACK_SIZE
	.align		4
.L_1:
        /*000c*/ 	.byte	0x04, 0x12
        /*000e*/ 	.short	(.L_3 - .L_2)
	.align		4
.L_2:
        /*0010*/ 	.word	index@(triton_poi_fused_3)
        /*0014*/ 	.word	0x00000000


	//----- nvinfo : EIATTR_FRAME_SIZE
	.align		4
.L_3:
        /*0018*/ 	.byte	0x04, 0x11
        /*001a*/ 	.short	(.L_5 - .L_4)
	.align		4
.L_4:
        /*001c*/ 	.word	index@(triton_poi_fused_3)
        /*0020*/ 	.word	0x00000000


	//----- nvinfo : EIATTR_MIN_STACK_SIZE
	.align		4
.L_5:
        /*0024*/ 	.byte	0x04, 0x12
        /*0026*/ 	.short	(.L_7 - .L_6)
	.align		4
.L_6:
        /*0028*/ 	.word	index@(triton_poi_fused_3)
        /*002c*/ 	.word	0x00000000
.L_7:


//--------------------- .nv.info.triton_poi_fused_3 --------------------------
	.section	.nv.info.triton_poi_fused_3,"",@"SHT_CUDA_INFO"
	.sectionflags	@""
	.align	4


	//----- nvinfo : EIATTR_CUDA_API_VERSION
	.align		4
        /*0000*/ 	.byte	0x04, 0x37
        /*0002*/ 	.short	(.L_9 - .L_8)
.L_8:
        /*0004*/ 	.word	0x0000007c


	//----- nvinfo : EIATTR_KPARAM_INFO
	.align		4
.L_9:
        /*0008*/ 	.byte	0x04, 0x17
        /*000a*/ 	.short	(.L_11 - .L_10)
.L_10:
        /*000c*/ 	.word	0x00000000
        /*0010*/ 	.short	0x0003
        /*0012*/ 	.short	0x0014
        /*0014*/ 	.byte	0x00, 0xf0, 0x11, 0x00


	//----- nvinfo : EIATTR_KPARAM_INFO
	.align		4
.L_11:
        /*0018*/ 	.byte	0x04, 0x17
        /*001a*/ 	.short	(.L_13 - .L_12)
.L_12:
        /*001c*/ 	.word	0x00000000
        /*0020*/ 	.short	0x0002
        /*0022*/ 	.short	0x0010
        /*0024*/ 	.byte	0x00, 0xf0, 0x11, 0x00


	//----- nvinfo : EIATTR_KPARAM_INFO
	.align		4
.L_13:
        /*0028*/ 	.byte	0x04, 0x17
        /*002a*/ 	.short	(.L_15 - .L_14)
.L_14:
        /*002c*/ 	.word	0x00000000
        /*0030*/ 	.short	0x0001
        /*0032*/ 	.short	0x0008
        /*0034*/ 	.byte	0x00, 0xf4, 0x21, 0x00


	//----- nvinfo : EIATTR_KPARAM_INFO
	.align		4
.L_15:
        /*0038*/ 	.byte	0x04, 0x17
        /*003a*/ 	.short	(.L_17 - .L_16)
.L_16:
        /*003c*/ 	.word	0x00000000
        /*0040*/ 	.short	0x0000
        /*0042*/ 	.short	0x0000
        /*0044*/ 	.byte	0x00, 0xf4, 0x21, 0x00


	//----- nvinfo : EIATTR_SPARSE_MMA_MASK
	.align		4
.L_17:
        /*0048*/ 	.byte	0x03, 0x50
        /*004a*/ 	.short	0x0000


	//----- nvinfo : EIATTR_MAXREG_COUNT
	.align		4
        /*004c*/ 	.byte	0x03, 0x1b
        /*004e*/ 	.short	0x00ff


	//----- nvinfo : EIATTR_EXIT_INSTR_OFFSETS
	.align		4
        /*0050*/ 	.byte	0x04, 0x1c
        /*0052*/ 	.short	(.L_19 - .L_18)


	//   ....[0]....
.L_18:
        /*0054*/ 	.word	0x000006d0


	//   ....[1]....
        /*0058*/ 	.word	0x00000720


	//----- nvinfo : EIATTR_REQNTID
	.align		4
.L_19:
        /*005c*/ 	.byte	0x04, 0x10
        /*005e*/ 	.short	(.L_21 - .L_20)
.L_20:
        /*0060*/ 	.word	0x00000080
        /*0064*/ 	.word	0x00000001
        /*0068*/ 	.word	0x00000001


	//----- nvinfo : EIATTR_CBANK_PARAM_SIZE
	.align		4
.L_21:
        /*006c*/ 	.byte	0x03, 0x19
        /*006e*/ 	.short	0x0018


	//----- nvinfo : EIATTR_PARAM_CBANK
	.align		4
        /*0070*/ 	.byte	0x04, 0x0a
        /*0072*/ 	.short	(.L_23 - .L_22)
	.align		4
.L_22:
        /*0074*/ 	.word	index@(.nv.constant0.triton_poi_fused_3)
        /*0078*/ 	.short	0x0210
        /*007a*/ 	.short	0x0018


	//----- nvinfo : EIATTR_SW_WAR
	.align		4
.L_23:
        /*007c*/ 	.byte	0x04, 0x36
        /*007e*/ 	.short	(.L_25 - .L_24)
.L_24:
        /*0080*/ 	.word	0x00000008
.L_25:


//--------------------- .nv.callgraph             --------------------------
	.section	.nv.callgraph,"",@"SHT_CUDA_CALLGRAPH"
	.align	4
	.sectionentsize	8
	.align		4
        /*0000*/ 	.word	0x00000000
	.align		4
        /*0004*/ 	.word	0xffffffff
	.align		4
        /*0008*/ 	.word	0x00000000
	.align		4
        /*000c*/ 	.word	0xfffffffe
	.align		4
        /*0010*/ 	.word	0x00000000
	.align		4
        /*0014*/ 	.word	0xfffffffd
	.align		4
        /*0018*/ 	.word	0x00000000
	.align		4
        /*001c*/ 	.word	0xfffffffc


//--------------------- .text.triton_poi_fused_3  --------------------------
	.section	.text.triton_poi_fused_3,"ax",@progbits
	.sectionflags	@"SHF_BARRIERS=1"
	.align	128
        .global         triton_poi_fused_3
        .type           triton_poi_fused_3,@function
        .size           triton_poi_fused_3,(.L_x_1 - triton_poi_fused_3)
        .other          triton_poi_fused_3,@"STO_CUDA_ENTRY STV_DEFAULT"
triton_poi_fused_3:
.text.triton_poi_fused_3:
[----:B------:R-:W0:Y:S01]  /*0000*/  LDC R1, c[0x0][0x28] ;  /* 0x00000a00ff017b82 */ /* 0x000e220000000800 */
[----:B------:R-:W1:Y:S07]  /*0010*/  S2R R19, SR_CTAID.Z ;  /* 0x0000000000137919 */ /* 0x000e6e0000002700 */
[----:B------:R-:W1:Y:S01]  /*0020*/  S2UR UR4, SR_CTAID.Y ;  /* 0x00000000000479c3 */ /* 0x000e620000002600 */
[----:B------:R-:W-:Y:S01]  /*0030*/  IMAD.MOV.U32 R14, RZ, RZ, RZ ;  /* 0x000000ffff0e7224 */ /* 0x000fe200078e00ff */
[----:B------:R-:W-:Y:S01]  /*0040*/  ULDC.64 UR6, c[0x0][0x208] ;  /* 0x0000820000067ab9 */ /* 0x000fe20000000a00 */
[----:B------:R-:W2:Y:S01]  /*0050*/  S2R R15, SR_CTAID.X ;  /* 0x00000000000f7919 */ /* 0x000ea20000002500 */
[----:B------:R-:W3:Y:S04]  /*0060*/  S2R R18, SR_TID.X ;  /* 0x0000000000127919 */ /* 0x000ee80000002100 */
[----:B------:R-:W1:Y:S08]  /*0070*/  LDC R0, c[0x0][0x10] ;  /* 0x00000400ff007b82 */ /* 0x000e700000000800 */
[----:B------:R-:W4:Y:S01]  /*0080*/  LDC.64 R16, c[0x0][0x210] ;  /* 0x00008400ff107b82 */ /* 0x000f220000000a00 */
[----:B-1----:R-:W-:-:S02]  /*0090*/  IMAD R19, R19, R0, UR4 ;  /* 0x0000000413137e24 */ /* 0x002fc4000f8e0200 */
[----:B--2---:R-:W-:Y:S02]  /*00a0*/  IMAD.SHL.U32 R15, R15, 0x10, RZ ;  /* 0x000000100f0f7824 */ /* 0x004fe400078e00ff */
[----:B------:R-:W-:Y:S01]  /*00b0*/  IMAD.SHL.U32 R19, R19, 0x40, RZ ;  /* 0x0000004013137824 */ /* 0x000fe200078e00ff */
[----:B---3--:R-:W-:Y:S02]  /*00c0*/  SHF.R.U32.HI R0, RZ, 0x4, R18 ;  /* 0x00000004ff007819 */ /* 0x008fe40000011612 */
[----:B------:R-:W-:Y:S02]  /*00d0*/  LOP3.LUT R4, R15, 0xf, R18, 0xf8, !PT ;  /* 0x0000000f0f047812 */ /* 0x000fe400078ef812 */
[----:B------:R-:W-:Y:S02]  /*00e0*/  SGXT.U32 R0, R0, 0x3 ;  /* 0x000000030000781a */ /* 0x000fe40000000000 */
[----:B------:R-:W-:Y:S02]  /*00f0*/  ISETP.GE.AND P0, PT, R4, 0x9, PT ;  /* 0x000000090400780c */ /* 0x000fe40003f06270 */
[----:B------:R-:W-:-:S02]  /*0100*/  LOP3.LUT R3, R19, 0x8, R0, 0xfe, !PT ;  /* 0x0000000813037812 */ /* 0x000fc400078efe00 */
[----:B------:R-:W-:Y:S02]  /*0110*/  LOP3.LUT R2, R19, R0, RZ, 0xfc, !PT ;  /* 0x0000000013027212 */ /* 0x000fe400078efcff */
[C---:B------:R-:W-:Y:S01]  /*0120*/  ISETP.LT.AND P2, PT, R3.reuse, 0x40000, !P0 ;  /* 0x000400000300780c */ /* 0x040fe20004741270 */
[--C-:B------:R-:W-:Y:S01]  /*0130*/  IMAD R3, R3, 0x9, R4.reuse ;  /* 0x0000000903037824 */ /* 0x100fe200078e0204 */
[----:B------:R-:W-:Y:S01]  /*0140*/  LOP3.LUT R6, R19, 0x10, R0, 0xfe, !PT ;  /* 0x0000001013067812 */ /* 0x000fe200078efe00 */
[C---:B------:R-:W-:Y:S01]  /*0150*/  IMAD R5, R2.reuse, 0x9, R4 ;  /* 0x0000000902057824 */ /* 0x040fe200078e0204 */
[----:B------:R-:W-:Y:S02]  /*0160*/  LOP3.LUT R7, R19, 0x18, R0, 0xfe, !PT ;  /* 0x0000001813077812 */ /* 0x000fe400078efe00 */
[----:B------:R-:W-:Y:S01]  /*0170*/  ISETP.LT.AND P1, PT, R2, 0x40000, !P0 ;  /* 0x000400000200780c */ /* 0x000fe20004721270 */
[----:B----4-:R-:W-:Y:S01]  /*0180*/  IMAD.WIDE R2, R3, 0x4, R16 ;  /* 0x0000000403027825 */ /* 0x010fe200078e0210 */
[----:B------:R-:W-:-:S02]  /*0190*/  ISETP.LT.AND P6, PT, R6, 0x40000, !P0 ;  /* 0x000400000600780c */ /* 0x000fc400047c1270 */
[----:B------:R-:W-:Y:S02]  /*01a0*/  LOP3.LUT R8, R19, 0x20, R0, 0xfe, !PT ;  /* 0x0000002013087812 */ /* 0x000fe400078efe00 */
[----:B------:R-:W-:Y:S01]  /*01b0*/  ISETP.LT.AND P5, PT, R7, 0x40000, !P0 ;  /* 0x000400000700780c */ /* 0x000fe200047a1270 */
[----:B------:R1:W2:Y:S01]  /*01c0*/  @P2 LDG.E.EL R14, desc[UR6][R2.64] ;  /* 0x00000006020e2981 */ /* 0x0002a2000c2e1900 */
[----:B------:R-:W-:Y:S02]  /*01d0*/  LOP3.LUT R4, R19, 0x28, R0, 0xfe, !PT ;  /* 0x0000002813047812 */ /* 0x000fe400078efe00 */
[----:B------:R-:W-:Y:S02]  /*01e0*/  LOP3.LUT R6, R19, 0x30, R0, 0xfe, !PT ;  /* 0x0000003013067812 */ /* 0x000fe400078efe00 */
[----:B------:R-:W-:Y:S02]  /*01f0*/  LOP3.LUT R7, R19, 0x38, R0, 0xfe, !PT ;  /* 0x0000003813077812 */ /* 0x000fe400078efe00 */
[----:B------:R-:W-:-:S02]  /*0200*/  ISETP.LT.AND P4, PT, R8, 0x40000, !P0 ;  /* 0x000400000800780c */ /* 0x000fc40004781270 */
[----:B------:R-:W-:Y:S02]  /*0210*/  ISETP.LT.AND P3, PT, R4, 0x40000, !P0 ;  /* 0x000400000400780c */ /* 0x000fe40004761270 */
[----:B------:R-:W-:Y:S02]  /*0220*/  ISETP.LT.AND P2, PT, R6, 0x40000, !P0 ;  /* 0x000400000600780c */ /* 0x000fe40004741270 */
[----:B------:R-:W-:Y:S01]  /*0230*/  ISETP.LT.AND P0, PT, R7, 0x40000, !P0 ;  /* 0x000400000700780c */ /* 0x000fe20004701270 */
[C---:B------:R-:W-:Y:S02]  /*0240*/  VIADD R7, R5.reuse, 0x90 ;  /* 0x0000009005077836 */ /* 0x040fe40000000000 */
[C---:B------:R-:W-:Y:S02]  /*0250*/  VIADD R9, R5.reuse, 0xd8 ;  /* 0x000000d805097836 */ /* 0x040fe40000000000 */
[C---:B------:R-:W-:Y:S02]  /*0260*/  VIADD R11, R5.reuse, 0x120 ;  /* 0x00000120050b7836 */ /* 0x040fe40000000000 */
[----:B------:R-:W-:-:S02]  /*0270*/  VIADD R13, R5, 0x168 ;  /* 0x00000168050d7836 */ /* 0x000fc40000000000 */
[C---:B------:R-:W-:Y:S02]  /*0280*/  VIADD R23, R5.reuse, 0x1b0 ;  /* 0x000001b005177836 */ /* 0x040fe40000000000 */
[C---:B------:R-:W-:Y:S02]  /*0290*/  VIADD R25, R5.reuse, 0x1f8 ;  /* 0x000001f805197836 */ /* 0x040fe40000000000 */
[----:B-1----:R-:W-:-:S04]  /*02a0*/  IMAD.WIDE R2, R5, 0x4, R16 ;  /* 0x0000000405027825 */ /* 0x002fc800078e0210 */
[----:B------:R-:W-:-:S04]  /*02b0*/  IMAD.WIDE R4, R7, 0x4, R16 ;  /* 0x0000000407047825 */ /* 0x000fc800078e0210 */
[----:B------:R-:W-:-:S04]  /*02c0*/  IMAD.WIDE R6, R9, 0x4, R16 ;  /* 0x0000000409067825 */ /* 0x000fc800078e0210 */
[----:B------:R-:W-:Y:S01]  /*02d0*/  IMAD.WIDE R8, R11, 0x4, R16 ;  /* 0x000000040b087825 */ /* 0x000fe200078e0210 */
[----:B------:R-:W-:-:S03]  /*02e0*/  CS2R R20, SRZ ;  /* 0x0000000000147805 */ /* 0x000fc6000001ff00 */
[----:B------:R-:W-:-:S03]  /*02f0*/  IMAD.WIDE R10, R13, 0x4, R16 ;  /* 0x000000040d0a7825 */ /* 0x000fc600078e0210 */
[----:B------:R1:W3:Y:S01]  /*0300*/  @P6 LDG.E.EL R20, desc[UR6][R4.64] ;  /* 0x0000000604146981 */ /* 0x0002e2000c2e1900 */
[--C-:B------:R-:W-:Y:S01]  /*0310*/  IMAD.WIDE R12, R23, 0x4, R16.reuse ;  /* 0x00000004170c7825 */ /* 0x100fe200078e0210 */
[----:B------:R-:W-:Y:S02]  /*0320*/  CS2R R22, SRZ ;  /* 0x0000000000167805 */ /* 0x000fe4000001ff00 */
[----:B------:R-:W4:Y:S01]  /*0330*/  @P5 LDG.E.EL R21, desc[UR6][R6.64] ;  /* 0x0000000606155981 */ /* 0x000f22000c2e1900 */
[----:B------:R-:W-:Y:S01]  /*0340*/  IMAD.WIDE R16, R25, 0x4, R16 ;  /* 0x0000000419107825 */ /* 0x000fe200078e0210 */
[----:B------:R-:W-:Y:S02]  /*0350*/  CS2R R24, SRZ ;  /* 0x0000000000187805 */ /* 0x000fe4000001ff00 */
[----:B------:R-:W5:Y:S01]  /*0360*/  @P4 LDG.E.EL R22, desc[UR6][R8.64] ;  /* 0x0000000608164981 */ /* 0x000f62000c2e1900 */
[----:B------:R-:W-:-:S03]  /*0370*/  IMAD.MOV.U32 R26, RZ, RZ, RZ ;  /* 0x000000ffff1a7224 */ /* 0x000fc600078e00ff */
[----:B------:R-:W5:Y:S04]  /*0380*/  @P3 LDG.E.EL R24, desc[UR6][R10.64] ;  /* 0x000000060a183981 */ /* 0x000f68000c2e1900 */
[----:B------:R1:W5:Y:S04]  /*0390*/  @P2 LDG.E.EL R23, desc[UR6][R12.64] ;  /* 0x000000060c172981 */ /* 0x000368000c2e1900 */
[----:B------:R1:W5:Y:S04]  /*03a0*/  @P1 LDG.E.EL R26, desc[UR6][R2.64] ;  /* 0x00000006021a1981 */ /* 0x000368000c2e1900 */
[----:B------:R-:W5:Y:S01]  /*03b0*/  @P0 LDG.E.EL R25, desc[UR6][R16.64] ;  /* 0x0000000610190981 */ /* 0x000f62000c2e1900 */
[----:B------:R-:W1:Y:S01]  /*03c0*/  S2R R27, SR_TID.X ;  /* 0x00000000001b7919 */ /* 0x000e620000002100 */
[----:B------:R-:W1:Y:S01]  /*03d0*/  S2UR UR5, SR_CgaCtaId ;  /* 0x00000000000579c3 */ /* 0x000e620000008800 */
[----:B------:R-:W-:Y:S01]  /*03e0*/  UMOV UR4, 0x400 ;  /* 0x0000040000047882 */ /* 0x000fe20000000000 */
[----:B-1----:R-:W-:Y:S01]  /*03f0*/  IMAD.SHL.U32 R4, R27, 0x40, RZ ;  /* 0x000000401b047824 */ /* 0x002fe200078e00ff */
[----:B------:R-:W-:-:S04]  /*0400*/  SHF.R.U32.HI R5, RZ, 0x4, R27 ;  /* 0x00000004ff057819 */ /* 0x000fc8000001161b */
[----:B------:R-:W-:Y:S02]  /*0410*/  SGXT.U32 R5, R5, 0x3 ;  /* 0x000000030505781a */ /* 0x000fe40000000000 */
[----:B------:R-:W-:Y:S01]  /*0420*/  LOP3.LUT R4, R4, 0x3c0, RZ, 0xc0, !PT ;  /* 0x000003c004047812 */ /* 0x000fe200078ec0ff */
[----:B0-----:R-:W-:-:S03]  /*0430*/  UPRMT UR4, UR5, 0x654, UR4 ;  /* 0x0000065405047896 */ /* 0x001fc60008000004 */
[----:B------:R-:W-:-:S04]  /*0440*/  LOP3.LUT R5, R4, R5, RZ, 0xfc, !PT ;  /* 0x0000000504057212 */ /* 0x000fc800078efcff */
[----:B------:R-:W-:-:S04]  /*0450*/  LEA.HI R5, R4, R5, RZ, 0x1c ;  /* 0x0000000504057211 */ /* 0x000fc800078fe0ff */
[----:B------:R-:W-:Y:S01]  /*0460*/  LEA R13, R5, UR4, 0x2 ;  /* 0x00000004050d7c11 */ /* 0x000fe2000f8e10ff */
[----:B------:R-:W-:Y:S01]  /*0470*/  IMAD.SHL.U32 R8, R27, 0x4, RZ ;  /* 0x000000041b087824 */ /* 0x000fe200078e00ff */
[----:B------:R-:W-:-:S04]  /*0480*/  SHF.R.U32.HI R2, RZ, 0x2, R27 ;  /* 0x00000002ff027819 */ /* 0x000fc8000001161b */
[----:B------:R-:W-:Y:S02]  /*0490*/  LOP3.LUT R8, R8, 0x1fc, RZ, 0xc0, !PT ;  /* 0x000001fc08087812 */ /* 0x000fe400078ec0ff */
[----:B------:R-:W-:-:S05]  /*04a0*/  LOP3.LUT R3, R2, 0x1c, RZ, 0xc0, !PT ;  /* 0x0000001c02037812 */ /* 0x000fca00078ec0ff */
[----:B------:R-:W-:-:S05]  /*04b0*/  IMAD.IADD R3, R8, 0x1, R3 ;  /* 0x0000000108037824 */ /* 0x000fca00078e0203 */
[----:B------:R-:W-:Y:S01]  /*04c0*/  LEA R4, R3, UR4, 0x2 ;  /* 0x0000000403047c11 */ /* 0x000fe2000f8e10ff */
[----:B------:R-:W-:Y:S01]  /*04d0*/  IMAD.SHL.U32 R18, R18, 0x4, RZ ;  /* 0x0000000412127824 */ /* 0x000fe200078e00ff */
[----:B------:R-:W0:Y:S04]  /*04e0*/  LDC.64 R2, c[0x0][0x218] ;  /* 0x00008600ff027b82 */ /* 0x000e280000000a00 */
[----:B------:R-:W-:-:S04]  /*04f0*/  LOP3.LUT R18, R19, 0x3c, R18, 0xf8, !PT ;  /* 0x0000003c13127812 */ /* 0x000fc800078ef812 */
[----:B------:R-:W-:-:S04]  /*0500*/  SHF.R.S32.HI R9, RZ, 0x1f, R18 ;  /* 0x0000001fff097819 */ /* 0x000fc80000011412 */
[----:B------:R-:W-:-:S04]  /*0510*/  LEA.HI R9, R9, R18, RZ, 0x9 ;  /* 0x0000001209097211 */ /* 0x000fc800078f48ff */
[----:B------:R-:W-:Y:S02]  /*0520*/  LOP3.LUT R11, R9, 0xfffffe00, RZ, 0xc0, !PT ;  /* 0xfffffe00090b7812 */ /* 0x000fe400078ec0ff */
[----:B------:R-:W-:Y:S02]  /*0530*/  LOP3.LUT R12, R8, 0x200, RZ, 0xfc, !PT ;  /* 0x00000200080c7812 */ /* 0x000fe400078efcff */
[----:B------:R-:W-:Y:S01]  /*0540*/  SHF.R.S32.HI R10, RZ, 0x9, R9 ;  /* 0x00000009ff0a7819 */ /* 0x000fe20000011409 */
[C---:B------:R-:W-:Y:S01]  /*0550*/  IMAD.IADD R11, R18.reuse, 0x1, -R11 ;  /* 0x00000001120b7824 */ /* 0x040fe200078e0a0b */
[----:B------:R-:W-:Y:S02]  /*0560*/  ISETP.GE.AND P0, PT, R18, 0x40000, PT ;  /* 0x000400001200780c */ /* 0x000fe40003f06270 */
[----:B------:R-:W-:Y:S02]  /*0570*/  LOP3.LUT R9, R15, R0, RZ, 0xfc, !PT ;  /* 0x000000000f097212 */ /* 0x000fe400078efcff */
[----:B------:R-:W-:-:S02]  /*0580*/  LOP3.LUT R0, R15, 0x8, R0, 0xfe, !PT ;  /* 0x000000080f007812 */ /* 0x000fc400078efe00 */
[----:B------:R-:W-:Y:S01]  /*0590*/  SHF.R.U32.HI R12, RZ, 0x4, R12 ;  /* 0x00000004ff0c7819 */ /* 0x000fe2000001160c */
[----:B------:R-:W-:Y:S01]  /*05a0*/  IMAD R10, R10, 0x1200, R11 ;  /* 0x000012000a0a7824 */ /* 0x000fe200078e020b */
[C---:B------:R-:W-:Y:S02]  /*05b0*/  ISETP.LT.AND P1, PT, R9.reuse, 0x9, !P0 ;  /* 0x000000090900780c */ /* 0x040fe40004721270 */
[----:B------:R-:W-:Y:S02]  /*05c0*/  ISETP.LT.AND P0, PT, R0, 0x9, !P0 ;  /* 0x000000090000780c */ /* 0x000fe40004701270 */
[----:B------:R-:W-:Y:S01]  /*05d0*/  LOP3.LUT R11, R12, 0x3c, RZ, 0xc0, !PT ;  /* 0x0000003c0c0b7812 */ /* 0x000fe200078ec0ff */
[----:B------:R-:W-:-:S04]  /*05e0*/  IMAD R9, R9, 0x200, R10 ;  /* 0x0000020009097824 */ /* 0x000fc800078e020a */
[----:B------:R-:W-:Y:S02]  /*05f0*/  IMAD.IADD R11, R8, 0x1, R11 ;  /* 0x00000001080b7824 */ /* 0x000fe400078e020b */
[----:B0-----:R-:W-:-:S03]  /*0600*/  IMAD.WIDE R8, R9, 0x4, R2 ;  /* 0x0000000409087825 */ /* 0x001fc600078e0202 */
[----:B------:R-:W-:Y:S01]  /*0610*/  LEA R11, R11, UR4, 0x2 ;  /* 0x000000040b0b7c11 */ /* 0x000fe2000f8e10ff */
[----:B--2---:R-:W-:Y:S04]  /*0620*/  STS [R13+0x20], R14 ;  /* 0x0000200e0d007388 */ /* 0x004fe80000000800 */
[----:B---3--:R-:W-:Y:S04]  /*0630*/  STS [R13+0x40], R20 ;  /* 0x000040140d007388 */ /* 0x008fe80000000800 */
[----:B----4-:R-:W-:Y:S04]  /*0640*/  STS [R13+0x60], R21 ;  /* 0x000060150d007388 */ /* 0x010fe80000000800 */
[----:B-----5:R-:W-:Y:S04]  /*0650*/  STS [R13+0x80], R22 ;  /* 0x000080160d007388 */ /* 0x020fe80000000800 */
[----:B------:R-:W-:Y:S04]  /*0660*/  STS [R13+0xa0], R24 ;  /* 0x0000a0180d007388 */ /* 0x000fe80000000800 */
[----:B------:R-:W-:Y:S04]  /*0670*/  STS [R13+0xc0], R23 ;  /* 0x0000c0170d007388 */ /* 0x000fe80000000800 */
[----:B------:R-:W-:Y:S04]  /*0680*/  STS [R13], R26 ;  /* 0x0000001a0d007388 */ /* 0x000fe80000000800 */
[----:B------:R-:W-:Y:S01]  /*0690*/  STS [R13+0xe0], R25 ;  /* 0x0000e0190d007388 */ /* 0x000fe20000000800 */
[----:B------:R-:W-:Y:S06]  /*06a0*/  BAR.SYNC.DEFER_BLOCKING 0x0 ;  /* 0x0000000000007b1d */ /* 0x000fec0000010000 */
[----:B------:R-:W0:Y:S04]  /*06b0*/  LDS.128 R4, [R4] ;  /* 0x0000000004047984 */ /* 0x000e280000000c00 */
[----:B0-----:R0:W-:Y:S02]  /*06c0*/  @P1 STG.E.128 desc[UR6][R8.64], R4 ;  /* 0x0000000408001986 */ /* 0x0011e4000c101d06 */
[----:B0-----:R-:W-:Y:S05]  /*06d0*/  @!P0 EXIT ;  /* 0x000000000000894d */ /* 0x001fea0003800000 */
[----:B------:R-:W1:Y:S01]  /*06e0*/  LDS.128 R12, [R11+0x800] ;  /* 0x000800000b0c7984 */ /* 0x000e620000000c00 */
[----:B0-----:R-:W-:-:S04]  /*06f0*/  IMAD R5, R0, 0x200, R10 ;  /* 0x0000020000057824 */ /* 0x001fc800078e020a */
[----:B------:R-:W-:-:S05]  /*0700*/  IMAD.WIDE R2, R5, 0x4, R2 ;  /* 0x0000000405027825 */ /* 0x000fca00078e0202 */
[----:B-1----:R-:W-:Y:S01]  /*0710*/  STG.E.128 desc[UR6][R2.64], R12 ;  /* 0x0000000c02007986 */ /* 0x002fe2000c101d06 */
[----:B------:R-:W-:Y:S05]  /*0720*/  EXIT ;  /* 0x000000000000794d */ /* 0x000fea0003800000 */
.L_x_0:
[----:B------:R-:W-:-:S00]  /*0730*/  BRA `(.L_x_0) ;  /* 0xfffffffc00fc7947 */ /* 0x000fc0000383ffff */
[----:B------:R-:W-:-:S00]  /*0740*/  NOP ;  /* 0x0000000000007918 */ /* 0x000fc00000000000 */
        /* <DEDUP_REMOVED lines=11> */
.L_x_1:


//--------------------- .nv.shared.triton_poi_fused_3 --------------------------
	.section	.nv.shared.triton_poi_fused_3,"aw",@nobits
	.sectionflags	@""
	.align	16
	.zero		1024


//--------------------- .nv.constant0.triton_poi_fused_3 --------------------------
	.section	.nv.constant0.triton_poi_fused_3,"a",@progbits
	.sectionflags	@""
	.align	4
.nv.constant0.triton_poi_fused_3:
	.zero		552
